//
// Generated by NVIDIA NVVM Compiler
//
// Compiler Build ID: CL-36424714
// Cuda compilation tools, release 13.0, V13.0.88
// Based on NVVM 20.0.0
//

.version 9.0
.target sm_100
.address_size 64

	// .globl	_ZN3cub18CUB_300001_SM_10006detail11EmptyKernelIvEEvv
.global .align 1 .b8 _ZN41_INTERNAL_7d2be45e_4_k_cu_b483a245_2649404cuda3std3__45__cpo5beginE[1];
.global .align 1 .b8 _ZN41_INTERNAL_7d2be45e_4_k_cu_b483a245_2649404cuda3std3__45__cpo3endE[1];
.global .align 1 .b8 _ZN41_INTERNAL_7d2be45e_4_k_cu_b483a245_2649404cuda3std3__45__cpo6cbeginE[1];
.global .align 1 .b8 _ZN41_INTERNAL_7d2be45e_4_k_cu_b483a245_2649404cuda3std3__45__cpo4cendE[1];
.global .align 1 .b8 _ZN41_INTERNAL_7d2be45e_4_k_cu_b483a245_2649404cuda3std3__45__cpo6rbeginE[1];
.global .align 1 .b8 _ZN41_INTERNAL_7d2be45e_4_k_cu_b483a245_2649404cuda3std3__45__cpo4rendE[1];
.global .align 1 .b8 _ZN41_INTERNAL_7d2be45e_4_k_cu_b483a245_2649404cuda3std3__45__cpo7crbeginE[1];
.global .align 1 .b8 _ZN41_INTERNAL_7d2be45e_4_k_cu_b483a245_2649404cuda3std3__45__cpo5crendE[1];
.global .align 1 .b8 _ZN41_INTERNAL_7d2be45e_4_k_cu_b483a245_2649404cuda3std3__443_GLOBAL__N__7d2be45e_4_k_cu_b483a245_2649406ignoreE[1];
.global .align 1 .b8 _ZN41_INTERNAL_7d2be45e_4_k_cu_b483a245_2649404cuda3std3__419piecewise_constructE[1];
.global .align 1 .b8 _ZN41_INTERNAL_7d2be45e_4_k_cu_b483a245_2649404cuda3std3__48in_placeE[1];
.global .align 1 .b8 _ZN41_INTERNAL_7d2be45e_4_k_cu_b483a245_2649404cuda3std3__420unreachable_sentinelE[1];
.global .align 1 .b8 _ZN41_INTERNAL_7d2be45e_4_k_cu_b483a245_2649404cuda3std3__47nulloptE[1];
.global .align 1 .b8 _ZN41_INTERNAL_7d2be45e_4_k_cu_b483a245_2649404cuda3std3__48unexpectE[1];
.global .align 1 .b8 _ZN41_INTERNAL_7d2be45e_4_k_cu_b483a245_2649404cuda3std6ranges3__45__cpo4swapE[1];
.global .align 1 .b8 _ZN41_INTERNAL_7d2be45e_4_k_cu_b483a245_2649404cuda3std6ranges3__45__cpo9iter_moveE[1];
.global .align 1 .b8 _ZN41_INTERNAL_7d2be45e_4_k_cu_b483a245_2649404cuda3std6ranges3__45__cpo5beginE[1];
.global .align 1 .b8 _ZN41_INTERNAL_7d2be45e_4_k_cu_b483a245_2649404cuda3std6ranges3__45__cpo3endE[1];
.global .align 1 .b8 _ZN41_INTERNAL_7d2be45e_4_k_cu_b483a245_2649404cuda3std6ranges3__45__cpo6cbeginE[1];
.global .align 1 .b8 _ZN41_INTERNAL_7d2be45e_4_k_cu_b483a245_2649404cuda3std6ranges3__45__cpo4cendE[1];
.global .align 1 .b8 _ZN41_INTERNAL_7d2be45e_4_k_cu_b483a245_2649404cuda3std6ranges3__45__cpo7advanceE[1];
.global .align 1 .b8 _ZN41_INTERNAL_7d2be45e_4_k_cu_b483a245_2649404cuda3std6ranges3__45__cpo9iter_swapE[1];
.global .align 1 .b8 _ZN41_INTERNAL_7d2be45e_4_k_cu_b483a245_2649404cuda3std6ranges3__45__cpo4nextE[1];
.global .align 1 .b8 _ZN41_INTERNAL_7d2be45e_4_k_cu_b483a245_2649404cuda3std6ranges3__45__cpo4prevE[1];
.global .align 1 .b8 _ZN41_INTERNAL_7d2be45e_4_k_cu_b483a245_2649404cuda3std6ranges3__45__cpo4dataE[1];
.global .align 1 .b8 _ZN41_INTERNAL_7d2be45e_4_k_cu_b483a245_2649404cuda3std6ranges3__45__cpo5cdataE[1];
.global .align 1 .b8 _ZN41_INTERNAL_7d2be45e_4_k_cu_b483a245_2649404cuda3std6ranges3__45__cpo4sizeE[1];
.global .align 1 .b8 _ZN41_INTERNAL_7d2be45e_4_k_cu_b483a245_2649404cuda3std6ranges3__45__cpo5ssizeE[1];
.global .align 1 .b8 _ZN41_INTERNAL_7d2be45e_4_k_cu_b483a245_2649404cuda3std6ranges3__45__cpo8distanceE[1];
.global .align 1 .b8 _ZN41_INTERNAL_7d2be45e_4_k_cu_b483a245_2649406thrust24THRUST_300001_SM_1000_NS6system6detail10sequential3seqE[1];
.global .align 1 .b8 _ZN41_INTERNAL_7d2be45e_4_k_cu_b483a245_2649406thrust24THRUST_300001_SM_1000_NS12placeholders2_1E[1];
.global .align 1 .b8 _ZN41_INTERNAL_7d2be45e_4_k_cu_b483a245_2649406thrust24THRUST_300001_SM_1000_NS12placeholders2_2E[1];
.global .align 1 .b8 _ZN41_INTERNAL_7d2be45e_4_k_cu_b483a245_2649406thrust24THRUST_300001_SM_1000_NS12placeholders2_3E[1];
.global .align 1 .b8 _ZN41_INTERNAL_7d2be45e_4_k_cu_b483a245_2649406thrust24THRUST_300001_SM_1000_NS12placeholders2_4E[1];
.global .align 1 .b8 _ZN41_INTERNAL_7d2be45e_4_k_cu_b483a245_2649406thrust24THRUST_300001_SM_1000_NS12placeholders2_5E[1];
.global .align 1 .b8 _ZN41_INTERNAL_7d2be45e_4_k_cu_b483a245_2649406thrust24THRUST_300001_SM_1000_NS12placeholders2_6E[1];
.global .align 1 .b8 _ZN41_INTERNAL_7d2be45e_4_k_cu_b483a245_2649406thrust24THRUST_300001_SM_1000_NS12placeholders2_7E[1];
.global .align 1 .b8 _ZN41_INTERNAL_7d2be45e_4_k_cu_b483a245_2649406thrust24THRUST_300001_SM_1000_NS12placeholders2_8E[1];
.global .align 1 .b8 _ZN41_INTERNAL_7d2be45e_4_k_cu_b483a245_2649406thrust24THRUST_300001_SM_1000_NS12placeholders2_9E[1];
.global .align 1 .b8 _ZN41_INTERNAL_7d2be45e_4_k_cu_b483a245_2649406thrust24THRUST_300001_SM_1000_NS12placeholders3_10E[1];

.visible .entry _ZN3cub18CUB_300001_SM_10006detail11EmptyKernelIvEEvv()
{


	ret;

}


// ===== COMPILED SASS (sm_100) =====

	.target	sm_100

	.elftype	@"ET_EXEC"


//--------------------- .note.nv.tkinfo           --------------------------
	.section	.note.nv.tkinfo,"",@"SHT_NOTE"
	.sectionflags	@"SHF_NOTE_NV_TKINFO"
	.tkinfo
        /*0018*/ 	.word	0x00000002
        /*0030*/ 	.string	""
        /*0030*/ 	.string	"ptxas"
        /*0030*/ 	.string	"Cuda compilation tools, release 13.0, V13.0.88"
        /*0030*/ 	.string	"Build cuda_13.0.r13.0/compiler.36424714_0"
        /*0030*/ 	.string	"-arch sm_100 -m 64 "



//--------------------- .note.nv.cuinfo           --------------------------
	.section	.note.nv.cuinfo,"",@"SHT_NOTE"
	.sectionflags	@"SHF_NOTE_NV_CUINFO"
        /*0018*/ 	.short	0x0002
        /*001a*/ 	.short	0x0064
        /*001c*/ 	.short	0x0082
	.zero		2


//--------------------- .nv.info                  --------------------------
	.section	.nv.info,"",@"SHT_CUDA_INFO"
	.align	4


	//----- nvinfo : EIATTR_REGCOUNT
	.align		4
        /*0000*/ 	.byte	0x04, 0x2f
        /*0002*/ 	.short	(.L_41 - .L_40)
	.align		4
.L_40:
        /*0004*/ 	.word	index@(_ZN3cub18CUB_300001_SM_10006detail11EmptyKernelIvEEvv)
        /*0008*/ 	.word	0x00000004


	//----- nvinfo : EIATTR_FRAME_SIZE
	.align		4
.L_41:
        /*000c*/ 	.byte	0x04, 0x11
        /*000e*/ 	.short	(.L_43 - .L_42)
	.align		4
.L_42:
        /*0010*/ 	.word	index@(_ZN3cub18CUB_300001_SM_10006detail11EmptyKernelIvEEvv)
        /*0014*/ 	.word	0x00000000


	//----- nvinfo : EIATTR_MIN_STACK_SIZE
	.align		4
.L_43:
        /*0018*/ 	.byte	0x04, 0x12
        /*001a*/ 	.short	(.L_45 - .L_44)
	.align		4
.L_44:
        /*001c*/ 	.word	index@(_ZN3cub18CUB_300001_SM_10006detail11EmptyKernelIvEEvv)
        /*0020*/ 	.word	0x00000000
.L_45:


//--------------------- .nv.compat                --------------------------
	.section	.nv.compat,"",@"SHT_CUDA_COMPAT_INFO"
	.align	4
        /*0000*/ 	.byte	0x02, 0x09, 0x00, 0x00, 0x02, 0x02, 0x01, 0x00, 0x02, 0x05, 0x05, 0x00, 0x03, 0x07, 0x01, 0x01
        /*0010*/ 	.byte	0x02, 0x03, 0x00, 0x00, 0x02, 0x06, 0x01, 0x00, 0x04, 0x0b, 0x08, 0x00, 0x09, 0x00, 0x00, 0x00
        /*0020*/ 	.byte	0x00, 0x00, 0x00, 0x00


//--------------------- .nv.info._ZN3cub18CUB_300001_SM_10006detail11EmptyKernelIvEEvv --------------------------
	.section	.nv.info._ZN3cub18CUB_300001_SM_10006detail11EmptyKernelIvEEvv,"",@"SHT_CUDA_INFO"
	.sectionflags	@""
	.align	4


	//----- nvinfo : EIATTR_CUDA_API_VERSION
	.align		4
        /*0000*/ 	.byte	0x04, 0x37
        /*0002*/ 	.short	(.L_47 - .L_46)
.L_46:
        /*0004*/ 	.word	0x00000082


	//----- nvinfo : EIATTR_SPARSE_MMA_MASK
	.align		4
.L_47:
        /*0008*/ 	.byte	0x03, 0x50
        /*000a*/ 	.short	0x0000


	//----- nvinfo : EIATTR_MAXREG_COUNT
	.align		4
        /*000c*/ 	.byte	0x03, 0x1b
        /*000e*/ 	.short	0x00ff


	//----- nvinfo : EIATTR_MERCURY_ISA_VERSION
	.align		4
        /*0010*/ 	.byte	0x03, 0x5f
        /*0012*/ 	.short	0x0101


	//----- nvinfo : EIATTR_VRC_CTA_INIT_COUNT
	.align		4
        /*0014*/ 	.byte	0x02, 0x4a
	.zero		1
	.zero		1


	//----- nvinfo : EIATTR_EXIT_INSTR_OFFSETS
	.align		4
        /*0018*/ 	.byte	0x04, 0x1c
        /*001a*/ 	.short	(.L_49 - .L_48)


	//   ....[0]....
.L_48:
        /*001c*/ 	.word	0x00000010


	//----- nvinfo : EIATTR_SW_WAR
	.align		4
.L_49:
        /*0020*/ 	.byte	0x04, 0x36
        /*0022*/ 	.short	(.L_51 - .L_50)
.L_50:
        /*0024*/ 	.word	0x00000008
.L_51:


//--------------------- .nv.callgraph             --------------------------
	.section	.nv.callgraph,"",@"SHT_CUDA_CALLGRAPH"
	.align	4
	.sectionentsize	8
	.align		4
        /*0000*/ 	.word	0x00000000
	.align		4
        /*0004*/ 	.word	0xffffffff
	.align		4
        /*0008*/ 	.word	0x00000000
	.align		4
        /*000c*/ 	.word	0xfffffffe
	.align		4
        /*0010*/ 	.word	0x00000000
	.align		4
        /*0014*/ 	.word	0xfffffffd
	.align		4
        /*0018*/ 	.word	0x00000000
	.align		4
        /*001c*/ 	.word	0xfffffffc


//--------------------- .nv.constant4             --------------------------
	.section	.nv.constant4,"a",@progbits
	.align	8
	.align		8
.nv.constant4:
        /*0000*/ 	.dword	_ZN41_INTERNAL_7d2be45e_4_k_cu_b483a245_2652824cuda3std3__45__cpo5beginE
	.align		8
        /*0008*/ 	.dword	_ZN41_INTERNAL_7d2be45e_4_k_cu_b483a245_2652824cuda3std3__45__cpo3endE
	.align		8
        /*0010*/ 	.dword	_ZN41_INTERNAL_7d2be45e_4_k_cu_b483a245_2652824cuda3std3__45__cpo6cbeginE
	.align		8
        /*0018*/ 	.dword	_ZN41_INTERNAL_7d2be45e_4_k_cu_b483a245_2652824cuda3std3__45__cpo4cendE
	.align		8
        /*0020*/ 	.dword	_ZN41_INTERNAL_7d2be45e_4_k_cu_b483a245_2652824cuda3std3__45__cpo6rbeginE
	.align		8
        /*0028*/ 	.dword	_ZN41_INTERNAL_7d2be45e_4_k_cu_b483a245_2652824cuda3std3__45__cpo4rendE
	.align		8
        /*0030*/ 	.dword	_ZN41_INTERNAL_7d2be45e_4_k_cu_b483a245_2652824cuda3std3__45__cpo7crbeginE
	.align		8
        /*0038*/ 	.dword	_ZN41_INTERNAL_7d2be45e_4_k_cu_b483a245_2652824cuda3std3__45__cpo5crendE
	.align		8
        /*0040*/ 	.dword	_ZN41_INTERNAL_7d2be45e_4_k_cu_b483a245_2652824cuda3std3__443_GLOBAL__N__7d2be45e_4_k_cu_b483a245_2652826ignoreE
	.align		8
        /*0048*/ 	.dword	_ZN41_INTERNAL_7d2be45e_4_k_cu_b483a245_2652824cuda3std3__419piecewise_constructE
	.align		8
        /*0050*/ 	.dword	_ZN41_INTERNAL_7d2be45e_4_k_cu_b483a245_2652824cuda3std3__48in_placeE
	.align		8
        /*0058*/ 	.dword	_ZN41_INTERNAL_7d2be45e_4_k_cu_b483a245_2652824cuda3std3__420unreachable_sentinelE
	.align		8
        /*0060*/ 	.dword	_ZN41_INTERNAL_7d2be45e_4_k_cu_b483a245_2652824cuda3std3__47nulloptE
	.align		8
        /*0068*/ 	.dword	_ZN41_INTERNAL_7d2be45e_4_k_cu_b483a245_2652824cuda3std3__48unexpectE
	.align		8
        /*0070*/ 	.dword	_ZN41_INTERNAL_7d2be45e_4_k_cu_b483a245_2652824cuda3std6ranges3__45__cpo4swapE
	.align		8
        /*0078*/ 	.dword	_ZN41_INTERNAL_7d2be45e_4_k_cu_b483a245_2652824cuda3std6ranges3__45__cpo9iter_moveE
	.align		8
        /*0080*/ 	.dword	_ZN41_INTERNAL_7d2be45e_4_k_cu_b483a245_2652824cuda3std6ranges3__45__cpo5beginE
	.align		8
        /*0088*/ 	.dword	_ZN41_INTERNAL_7d2be45e_4_k_cu_b483a245_2652824cuda3std6ranges3__45__cpo3endE
	.align		8
        /*0090*/ 	.dword	_ZN41_INTERNAL_7d2be45e_4_k_cu_b483a245_2652824cuda3std6ranges3__45__cpo6cbeginE
	.align		8
        /*0098*/ 	.dword	_ZN41_INTERNAL_7d2be45e_4_k_cu_b483a245_2652824cuda3std6ranges3__45__cpo4cendE
	.align		8
        /*00a0*/ 	.dword	_ZN41_INTERNAL_7d2be45e_4_k_cu_b483a245_2652824cuda3std6ranges3__45__cpo7advanceE
	.align		8
        /*00a8*/ 	.dword	_ZN41_INTERNAL_7d2be45e_4_k_cu_b483a245_2652824cuda3std6ranges3__45__cpo9iter_swapE
	.align		8
        /*00b0*/ 	.dword	_ZN41_INTERNAL_7d2be45e_4_k_cu_b483a245_2652824cuda3std6ranges3__45__cpo4nextE
	.align		8
        /*00b8*/ 	.dword	_ZN41_INTERNAL_7d2be45e_4_k_cu_b483a245_2652824cuda3std6ranges3__45__cpo4prevE
	.align		8
        /*00c0*/ 	.dword	_ZN41_INTERNAL_7d2be45e_4_k_cu_b483a245_2652824cuda3std6ranges3__45__cpo4dataE
	.align		8
        /*00c8*/ 	.dword	_ZN41_INTERNAL_7d2be45e_4_k_cu_b483a245_2652824cuda3std6ranges3__45__cpo5cdataE
	.align		8
        /*00d0*/ 	.dword	_ZN41_INTERNAL_7d2be45e_4_k_cu_b483a245_2652824cuda3std6ranges3__45__cpo4sizeE
	.align		8
        /*00d8*/ 	.dword	_ZN41_INTERNAL_7d2be45e_4_k_cu_b483a245_2652824cuda3std6ranges3__45__cpo5ssizeE
	.align		8
        /*00e0*/ 	.dword	_ZN41_INTERNAL_7d2be45e_4_k_cu_b483a245_2652824cuda3std6ranges3__45__cpo8distanceE
	.align		8
        /*00e8*/ 	.dword	_ZN41_INTERNAL_7d2be45e_4_k_cu_b483a245_2652826thrust24THRUST_300001_SM_1000_NS6system6detail10sequential3seqE
	.align		8
        /*00f0*/ 	.dword	_ZN41_INTERNAL_7d2be45e_4_k_cu_b483a245_2652826thrust24THRUST_300001_SM_1000_NS12placeholders2_1E
	.align		8
        /*00f8*/ 	.dword	_ZN41_INTERNAL_7d2be45e_4_k_cu_b483a245_2652826thrust24THRUST_300001_SM_1000_NS12placeholders2_2E
	.align		8
        /*0100*/ 	.dword	_ZN41_INTERNAL_7d2be45e_4_k_cu_b483a245_2652826thrust24THRUST_300001_SM_1000_NS12placeholders2_3E
	.align		8
        /*0108*/ 	.dword	_ZN41_INTERNAL_7d2be45e_4_k_cu_b483a245_2652826thrust24THRUST_300001_SM_1000_NS12placeholders2_4E
	.align		8
        /*0110*/ 	.dword	_ZN41_INTERNAL_7d2be45e_4_k_cu_b483a245_2652826thrust24THRUST_300001_SM_1000_NS12placeholders2_5E
	.align		8
        /*0118*/ 	.dword	_ZN41_INTERNAL_7d2be45e_4_k_cu_b483a245_2652826thrust24THRUST_300001_SM_1000_NS12placeholders2_6E
	.align		8
        /*0120*/ 	.dword	_ZN41_INTERNAL_7d2be45e_4_k_cu_b483a245_2652826thrust24THRUST_300001_SM_1000_NS12placeholders2_7E
	.align		8
        /*0128*/ 	.dword	_ZN41_INTERNAL_7d2be45e_4_k_cu_b483a245_2652826thrust24THRUST_300001_SM_1000_NS12placeholders2_8E
	.align		8
        /*0130*/ 	.dword	_ZN41_INTERNAL_7d2be45e_4_k_cu_b483a245_2652826thrust24THRUST_300001_SM_1000_NS12placeholders2_9E
	.align		8
        /*0138*/ 	.dword	_ZN41_INTERNAL_7d2be45e_4_k_cu_b483a245_2652826thrust24THRUST_300001_SM_1000_NS12placeholders3_10E


//--------------------- .text._ZN3cub18CUB_300001_SM_10006detail11EmptyKernelIvEEvv --------------------------
	.section	.text._ZN3cub18CUB_300001_SM_10006detail11EmptyKernelIvEEvv,"ax",@progbits
	.align	128
        .global         _ZN3cub18CUB_300001_SM_10006detail11EmptyKernelIvEEvv
        .type           _ZN3cub18CUB_300001_SM_10006detail11EmptyKernelIvEEvv,@function
        .size           _ZN3cub18CUB_300001_SM_10006detail11EmptyKernelIvEEvv,(.L_x_1 - _ZN3cub18CUB_300001_SM_10006detail11EmptyKernelIvEEvv)
        .other          _ZN3cub18CUB_300001_SM_10006detail11EmptyKernelIvEEvv,@"STO_CUDA_ENTRY STV_DEFAULT"
_ZN3cub18CUB_300001_SM_10006detail11EmptyKernelIvEEvv:
.text._ZN3cub18CUB_300001_SM_10006detail11EmptyKernelIvEEvv:
[----:B------:R-:W-:Y:S01]  /*0000*/  LDC R1, c[0x0][0x37c] ;  /* 0x0000df00ff017b82 */ /* 0x000fe20000000800 */
[----:B------:R-:W-:Y:S05]  /*0010*/  EXIT ;  /* 0x000000000000794d */ /* 0x000fea0003800000 */
.L_x_0:
[----:B------:R-:W-:-:S00]  /*0020*/  BRA `(.L_x_0) ;  /* 0xfffffffc00fc7947 */ /* 0x000fc0000383ffff */
[----:B------:R-:W-:-:S00]  /*0030*/  NOP ;  /* 0x0000000000007918 */ /* 0x000fc00000000000 */
        /* <DEDUP_REMOVED lines=12> */
.L_x_1:


//--------------------- .nv.shared.reserved.0     --------------------------
	.section	.nv.shared.reserved.0,"aw",@nobits
	.weak		__nv_reservedSMEM_offset_0_alias
	.size		__nv_reservedSMEM_offset_0_alias, 0, 64
	.other		__nv_reservedSMEM_offset_0_alias,@"STO_CUDA_RESERVED_SHARED STV_DEFAULT"
__nv_reservedSMEM_offset_0_alias:
	.zero		0
	.zero		64


//--------------------- .nv.global                --------------------------
	.section	.nv.global,"aw",@nobits
.nv.global:
	.type		_ZN41_INTERNAL_7d2be45e_4_k_cu_b483a245_2652826thrust24THRUST_300001_SM_1000_NS12placeholders2_5E,@object
	.size		_ZN41_INTERNAL_7d2be45e_4_k_cu_b483a245_2652826thrust24THRUST_300001_SM_1000_NS12placeholders2_5E,(_ZN41_INTERNAL_7d2be45e_4_k_cu_b483a245_2652824cuda3std3__45__cpo6cbeginE - _ZN41_INTERNAL_7d2be45e_4_k_cu_b483a245_2652826thrust24THRUST_300001_SM_1000_NS12placeholders2_5E)
_ZN41_INTERNAL_7d2be45e_4_k_cu_b483a245_2652826thrust24THRUST_300001_SM_1000_NS12placeholders2_5E:
	.zero		1
	.type		_ZN41_INTERNAL_7d2be45e_4_k_cu_b483a245_2652824cuda3std3__45__cpo6cbeginE,@object
	.size		_ZN41_INTERNAL_7d2be45e_4_k_cu_b483a245_2652824cuda3std3__45__cpo6cbeginE,(_ZN41_INTERNAL_7d2be45e_4_k_cu_b483a245_2652824cuda3std6ranges3__45__cpo6cbeginE - _ZN41_INTERNAL_7d2be45e_4_k_cu_b483a245_2652824cuda3std3__45__cpo6cbeginE)
_ZN41_INTERNAL_7d2be45e_4_k_cu_b483a245_2652824cuda3std3__45__cpo6cbeginE:
	.zero		1
	.type		_ZN41_INTERNAL_7d2be45e_4_k_cu_b483a245_2652824cuda3std6ranges3__45__cpo6cbeginE,@object
	.size		_ZN41_INTERNAL_7d2be45e_4_k_cu_b483a245_2652824cuda3std6ranges3__45__cpo6cbeginE,(_ZN41_INTERNAL_7d2be45e_4_k_cu_b483a245_2652824cuda3std3__48in_placeE - _ZN41_INTERNAL_7d2be45e_4_k_cu_b483a245_2652824cuda3std6ranges3__45__cpo6cbeginE)
_ZN41_INTERNAL_7d2be45e_4_k_cu_b483a245_2652824cuda3std6ranges3__45__cpo6cbeginE:
	.zero		1
	.type		_ZN41_INTERNAL_7d2be45e_4_k_cu_b483a245_2652824cuda3std3__48in_placeE,@object
	.size		_ZN41_INTERNAL_7d2be45e_4_k_cu_b483a245_2652824cuda3std3__48in_placeE,(_ZN41_INTERNAL_7d2be45e_4_k_cu_b483a245_2652824cuda3std6ranges3__45__cpo4sizeE - _ZN41_INTERNAL_7d2be45e_4_k_cu_b483a245_2652824cuda3std3__48in_placeE)
_ZN41_INTERNAL_7d2be45e_4_k_cu_b483a245_2652824cuda3std3__48in_placeE:
	.zero		1
	.type		_ZN41_INTERNAL_7d2be45e_4_k_cu_b483a245_2652824cuda3std6ranges3__45__cpo4sizeE,@object
	.size		_ZN41_INTERNAL_7d2be45e_4_k_cu_b483a245_2652824cuda3std6ranges3__45__cpo4sizeE,(_ZN41_INTERNAL_7d2be45e_4_k_cu_b483a245_2652826thrust24THRUST_300001_SM_1000_NS12placeholders2_9E - _ZN41_INTERNAL_7d2be45e_4_k_cu_b483a245_2652824cuda3std6ranges3__45__cpo4sizeE)
_ZN41_INTERNAL_7d2be45e_4_k_cu_b483a245_2652824cuda3std6ranges3__45__cpo4sizeE:
	.zero		1
	.type		_ZN41_INTERNAL_7d2be45e_4_k_cu_b483a245_2652826thrust24THRUST_300001_SM_1000_NS12placeholders2_9E,@object
	.size		_ZN41_INTERNAL_7d2be45e_4_k_cu_b483a245_2652826thrust24THRUST_300001_SM_1000_NS12placeholders2_9E,(_ZN41_INTERNAL_7d2be45e_4_k_cu_b483a245_2652824cuda3std3__45__cpo7crbeginE - _ZN41_INTERNAL_7d2be45e_4_k_cu_b483a245_2652826thrust24THRUST_300001_SM_1000_NS12placeholders2_9E)
_ZN41_INTERNAL_7d2be45e_4_k_cu_b483a245_2652826thrust24THRUST_300001_SM_1000_NS12placeholders2_9E:
	.zero		1
	.type		_ZN41_INTERNAL_7d2be45e_4_k_cu_b483a245_2652824cuda3std3__45__cpo7crbeginE,@object
	.size		_ZN41_INTERNAL_7d2be45e_4_k_cu_b483a245_2652824cuda3std3__45__cpo7crbeginE,(_ZN41_INTERNAL_7d2be45e_4_k_cu_b483a245_2652824cuda3std6ranges3__45__cpo4nextE - _ZN41_INTERNAL_7d2be45e_4_k_cu_b483a245_2652824cuda3std3__45__cpo7crbeginE)
_ZN41_INTERNAL_7d2be45e_4_k_cu_b483a245_2652824cuda3std3__45__cpo7crbeginE:
	.zero		1
	.type		_ZN41_INTERNAL_7d2be45e_4_k_cu_b483a245_2652824cuda3std6ranges3__45__cpo4nextE,@object
	.size		_ZN41_INTERNAL_7d2be45e_4_k_cu_b483a245_2652824cuda3std6ranges3__45__cpo4nextE,(_ZN41_INTERNAL_7d2be45e_4_k_cu_b483a245_2652824cuda3std6ranges3__45__cpo4swapE - _ZN41_INTERNAL_7d2be45e_4_k_cu_b483a245_2652824cuda3std6ranges3__45__cpo4nextE)
_ZN41_INTERNAL_7d2be45e_4_k_cu_b483a245_2652824cuda3std6ranges3__45__cpo4nextE:
	.zero		1
	.type		_ZN41_INTERNAL_7d2be45e_4_k_cu_b483a245_2652824cuda3std6ranges3__45__cpo4swapE,@object
	.size		_ZN41_INTERNAL_7d2be45e_4_k_cu_b483a245_2652824cuda3std6ranges3__45__cpo4swapE,(_ZN41_INTERNAL_7d2be45e_4_k_cu_b483a245_2652826thrust24THRUST_300001_SM_1000_NS12placeholders2_1E - _ZN41_INTERNAL_7d2be45e_4_k_cu_b483a245_2652824cuda3std6ranges3__45__cpo4swapE)
_ZN41_INTERNAL_7d2be45e_4_k_cu_b483a245_2652824cuda3std6ranges3__45__cpo4swapE:
	.zero		1
	.type		_ZN41_INTERNAL_7d2be45e_4_k_cu_b483a245_2652826thrust24THRUST_300001_SM_1000_NS12placeholders2_1E,@object
	.size		_ZN41_INTERNAL_7d2be45e_4_k_cu_b483a245_2652826thrust24THRUST_300001_SM_1000_NS12placeholders2_1E,(_ZN41_INTERNAL_7d2be45e_4_k_cu_b483a245_2652826thrust24THRUST_300001_SM_1000_NS12placeholders2_3E - _ZN41_INTERNAL_7d2be45e_4_k_cu_b483a245_2652826thrust24THRUST_300001_SM_1000_NS12placeholders2_1E)
_ZN41_INTERNAL_7d2be45e_4_k_cu_b483a245_2652826thrust24THRUST_300001_SM_1000_NS12placeholders2_1E:
	.zero		1
	.type		_ZN41_INTERNAL_7d2be45e_4_k_cu_b483a245_2652826thrust24THRUST_300001_SM_1000_NS12placeholders2_3E,@object
	.size		_ZN41_INTERNAL_7d2be45e_4_k_cu_b483a245_2652826thrust24THRUST_300001_SM_1000_NS12placeholders2_3E,(_ZN41_INTERNAL_7d2be45e_4_k_cu_b483a245_2652824cuda3std3__45__cpo5beginE - _ZN41_INTERNAL_7d2be45e_4_k_cu_b483a245_2652826thrust24THRUST_300001_SM_1000_NS12placeholders2_3E)
_ZN41_INTERNAL_7d2be45e_4_k_cu_b483a245_2652826thrust24THRUST_300001_SM_1000_NS12placeholders2_3E:
	.zero		1
	.type		_ZN41_INTERNAL_7d2be45e_4_k_cu_b483a245_2652824cuda3std3__45__cpo5beginE,@object
	.size		_ZN41_INTERNAL_7d2be45e_4_k_cu_b483a245_2652824cuda3std3__45__cpo5beginE,(_ZN41_INTERNAL_7d2be45e_4_k_cu_b483a245_2652824cuda3std6ranges3__45__cpo5beginE - _ZN41_INTERNAL_7d2be45e_4_k_cu_b483a245_2652824cuda3std3__45__cpo5beginE)
_ZN41_INTERNAL_7d2be45e_4_k_cu_b483a245_2652824cuda3std3__45__cpo5beginE:
	.zero		1
	.type		_ZN41_INTERNAL_7d2be45e_4_k_cu_b483a245_2652824cuda3std6ranges3__45__cpo5beginE,@object
	.size		_ZN41_INTERNAL_7d2be45e_4_k_cu_b483a245_2652824cuda3std6ranges3__45__cpo5beginE,(_ZN41_INTERNAL_7d2be45e_4_k_cu_b483a245_2652824cuda3std3__443_GLOBAL__N__7d2be45e_4_k_cu_b483a245_2652826ignoreE - _ZN41_INTERNAL_7d2be45e_4_k_cu_b483a245_2652824cuda3std6ranges3__45__cpo5beginE)
_ZN41_INTERNAL_7d2be45e_4_k_cu_b483a245_2652824cuda3std6ranges3__45__cpo5beginE:
	.zero		1
	.type		_ZN41_INTERNAL_7d2be45e_4_k_cu_b483a245_2652824cuda3std3__443_GLOBAL__N__7d2be45e_4_k_cu_b483a245_2652826ignoreE,@object
	.size		_ZN41_INTERNAL_7d2be45e_4_k_cu_b483a245_2652824cuda3std3__443_GLOBAL__N__7d2be45e_4_k_cu_b483a245_2652826ignoreE,(_ZN41_INTERNAL_7d2be45e_4_k_cu_b483a245_2652824cuda3std6ranges3__45__cpo4dataE - _ZN41_INTERNAL_7d2be45e_4_k_cu_b483a245_2652824cuda3std3__443_GLOBAL__N__7d2be45e_4_k_cu_b483a245_2652826ignoreE)
_ZN41_INTERNAL_7d2be45e_4_k_cu_b483a245_2652824cuda3std3__443_GLOBAL__N__7d2be45e_4_k_cu_b483a245_2652826ignoreE:
	.zero		1
	.type		_ZN41_INTERNAL_7d2be45e_4_k_cu_b483a245_2652824cuda3std6ranges3__45__cpo4dataE,@object
	.size		_ZN41_INTERNAL_7d2be45e_4_k_cu_b483a245_2652824cuda3std6ranges3__45__cpo4dataE,(_ZN41_INTERNAL_7d2be45e_4_k_cu_b483a245_2652826thrust24THRUST_300001_SM_1000_NS12placeholders2_7E - _ZN41_INTERNAL_7d2be45e_4_k_cu_b483a245_2652824cuda3std6ranges3__45__cpo4dataE)
_ZN41_INTERNAL_7d2be45e_4_k_cu_b483a245_2652824cuda3std6ranges3__45__cpo4dataE:
	.zero		1
	.type		_ZN41_INTERNAL_7d2be45e_4_k_cu_b483a245_2652826thrust24THRUST_300001_SM_1000_NS12placeholders2_7E,@object
	.size		_ZN41_INTERNAL_7d2be45e_4_k_cu_b483a245_2652826thrust24THRUST_300001_SM_1000_NS12placeholders2_7E,(_ZN41_INTERNAL_7d2be45e_4_k_cu_b483a245_2652824cuda3std3__45__cpo6rbeginE - _ZN41_INTERNAL_7d2be45e_4_k_cu_b483a245_2652826thrust24THRUST_300001_SM_1000_NS12placeholders2_7E)
_ZN41_INTERNAL_7d2be45e_4_k_cu_b483a245_2652826thrust24THRUST_300001_SM_1000_NS12placeholders2_7E:
	.zero		1
	.type		_ZN41_INTERNAL_7d2be45e_4_k_cu_b483a245_2652824cuda3std3__45__cpo6rbeginE,@object
	.size		_ZN41_INTERNAL_7d2be45e_4_k_cu_b483a245_2652824cuda3std3__45__cpo6rbeginE,(_ZN41_INTERNAL_7d2be45e_4_k_cu_b483a245_2652824cuda3std6ranges3__45__cpo7advanceE - _ZN41_INTERNAL_7d2be45e_4_k_cu_b483a245_2652824cuda3std3__45__cpo6rbeginE)
_ZN41_INTERNAL_7d2be45e_4_k_cu_b483a245_2652824cuda3std3__45__cpo6rbeginE:
	.zero		1
	.type		_ZN41_INTERNAL_7d2be45e_4_k_cu_b483a245_2652824cuda3std6ranges3__45__cpo7advanceE,@object
	.size		_ZN41_INTERNAL_7d2be45e_4_k_cu_b483a245_2652824cuda3std6ranges3__45__cpo7advanceE,(_ZN41_INTERNAL_7d2be45e_4_k_cu_b483a245_2652824cuda3std3__47nulloptE - _ZN41_INTERNAL_7d2be45e_4_k_cu_b483a245_2652824cuda3std6ranges3__45__cpo7advanceE)
_ZN41_INTERNAL_7d2be45e_4_k_cu_b483a245_2652824cuda3std6ranges3__45__cpo7advanceE:
	.zero		1
	.type		_ZN41_INTERNAL_7d2be45e_4_k_cu_b483a245_2652824cuda3std3__47nulloptE,@object
	.size		_ZN41_INTERNAL_7d2be45e_4_k_cu_b483a245_2652824cuda3std3__47nulloptE,(_ZN41_INTERNAL_7d2be45e_4_k_cu_b483a245_2652824cuda3std6ranges3__45__cpo8distanceE - _ZN41_INTERNAL_7d2be45e_4_k_cu_b483a245_2652824cuda3std3__47nulloptE)
_ZN41_INTERNAL_7d2be45e_4_k_cu_b483a245_2652824cuda3std3__47nulloptE:
	.zero		1
	.type		_ZN41_INTERNAL_7d2be45e_4_k_cu_b483a245_2652824cuda3std6ranges3__45__cpo8distanceE,@object
	.size		_ZN41_INTERNAL_7d2be45e_4_k_cu_b483a245_2652824cuda3std6ranges3__45__cpo8distanceE,(_ZN41_INTERNAL_7d2be45e_4_k_cu_b483a245_2652826thrust24THRUST_300001_SM_1000_NS12placeholders2_6E - _ZN41_INTERNAL_7d2be45e_4_k_cu_b483a245_2652824cuda3std6ranges3__45__cpo8distanceE)
_ZN41_INTERNAL_7d2be45e_4_k_cu_b483a245_2652824cuda3std6ranges3__45__cpo8distanceE:
	.zero		1
	.type		_ZN41_INTERNAL_7d2be45e_4_k_cu_b483a245_2652826thrust24THRUST_300001_SM_1000_NS12placeholders2_6E,@object
	.size		_ZN41_INTERNAL_7d2be45e_4_k_cu_b483a245_2652826thrust24THRUST_300001_SM_1000_NS12placeholders2_6E,(_ZN41_INTERNAL_7d2be45e_4_k_cu_b483a245_2652824cuda3std3__45__cpo4cendE - _ZN41_INTERNAL_7d2be45e_4_k_cu_b483a245_2652826thrust24THRUST_300001_SM_1000_NS12placeholders2_6E)
_ZN41_INTERNAL_7d2be45e_4_k_cu_b483a245_2652826thrust24THRUST_300001_SM_1000_NS12placeholders2_6E:
	.zero		1
	.type		_ZN41_INTERNAL_7d2be45e_4_k_cu_b483a245_2652824cuda3std3__45__cpo4cendE,@object
	.size		_ZN41_INTERNAL_7d2be45e_4_k_cu_b483a245_2652824cuda3std3__45__cpo4cendE,(_ZN41_INTERNAL_7d2be45e_4_k_cu_b483a245_2652824cuda3std6ranges3__45__cpo4cendE - _ZN41_INTERNAL_7d2be45e_4_k_cu_b483a245_2652824cuda3std3__45__cpo4cendE)
_ZN41_INTERNAL_7d2be45e_4_k_cu_b483a245_2652824cuda3std3__45__cpo4cendE:
	.zero		1
	.type		_ZN41_INTERNAL_7d2be45e_4_k_cu_b483a245_2652824cuda3std6ranges3__45__cpo4cendE,@object
	.size		_ZN41_INTERNAL_7d2be45e_4_k_cu_b483a245_2652824cuda3std6ranges3__45__cpo4cendE,(_ZN41_INTERNAL_7d2be45e_4_k_cu_b483a245_2652824cuda3std3__420unreachable_sentinelE - _ZN41_INTERNAL_7d2be45e_4_k_cu_b483a245_2652824cuda3std6ranges3__45__cpo4cendE)
_ZN41_INTERNAL_7d2be45e_4_k_cu_b483a245_2652824cuda3std6ranges3__45__cpo4cendE:
	.zero		1
	.type		_ZN41_INTERNAL_7d2be45e_4_k_cu_b483a245_2652824cuda3std3__420unreachable_sentinelE,@object
	.size		_ZN41_INTERNAL_7d2be45e_4_k_cu_b483a245_2652824cuda3std3__420unreachable_sentinelE,(_ZN41_INTERNAL_7d2be45e_4_k_cu_b483a245_2652824cuda3std6ranges3__45__cpo5ssizeE - _ZN41_INTERNAL_7d2be45e_4_k_cu_b483a245_2652824cuda3std3__420unreachable_sentinelE)
_ZN41_INTERNAL_7d2be45e_4_k_cu_b483a245_2652824cuda3std3__420unreachable_sentinelE:
	.zero		1
	.type		_ZN41_INTERNAL_7d2be45e_4_k_cu_b483a245_2652824cuda3std6ranges3__45__cpo5ssizeE,@object
	.size		_ZN41_INTERNAL_7d2be45e_4_k_cu_b483a245_2652824cuda3std6ranges3__45__cpo5ssizeE,(_ZN41_INTERNAL_7d2be45e_4_k_cu_b483a245_2652826thrust24THRUST_300001_SM_1000_NS12placeholders3_10E - _ZN41_INTERNAL_7d2be45e_4_k_cu_b483a245_2652824cuda3std6ranges3__45__cpo5ssizeE)
_ZN41_INTERNAL_7d2be45e_4_k_cu_b483a245_2652824cuda3std6ranges3__45__cpo5ssizeE:
	.zero		1
	.type		_ZN41_INTERNAL_7d2be45e_4_k_cu_b483a245_2652826thrust24THRUST_300001_SM_1000_NS12placeholders3_10E,@object
	.size		_ZN41_INTERNAL_7d2be45e_4_k_cu_b483a245_2652826thrust24THRUST_300001_SM_1000_NS12placeholders3_10E,(_ZN41_INTERNAL_7d2be45e_4_k_cu_b483a245_2652824cuda3std3__45__cpo5crendE - _ZN41_INTERNAL_7d2be45e_4_k_cu_b483a245_2652826thrust24THRUST_300001_SM_1000_NS12placeholders3_10E)
_ZN41_INTERNAL_7d2be45e_4_k_cu_b483a245_2652826thrust24THRUST_300001_SM_1000_NS12placeholders3_10E:
	.zero		1
	.type		_ZN41_INTERNAL_7d2be45e_4_k_cu_b483a245_2652824cuda3std3__45__cpo5crendE,@object
	.size		_ZN41_INTERNAL_7d2be45e_4_k_cu_b483a245_2652824cuda3std3__45__cpo5crendE,(_ZN41_INTERNAL_7d2be45e_4_k_cu_b483a245_2652824cuda3std6ranges3__45__cpo4prevE - _ZN41_INTERNAL_7d2be45e_4_k_cu_b483a245_2652824cuda3std3__45__cpo5crendE)
_ZN41_INTERNAL_7d2be45e_4_k_cu_b483a245_2652824cuda3std3__45__cpo5crendE:
	.zero		1
	.type		_ZN41_INTERNAL_7d2be45e_4_k_cu_b483a245_2652824cuda3std6ranges3__45__cpo4prevE,@object
	.size		_ZN41_INTERNAL_7d2be45e_4_k_cu_b483a245_2652824cuda3std6ranges3__45__cpo4prevE,(_ZN41_INTERNAL_7d2be45e_4_k_cu_b483a245_2652824cuda3std6ranges3__45__cpo9iter_moveE - _ZN41_INTERNAL_7d2be45e_4_k_cu_b483a245_2652824cuda3std6ranges3__45__cpo4prevE)
_ZN41_INTERNAL_7d2be45e_4_k_cu_b483a245_2652824cuda3std6ranges3__45__cpo4prevE:
	.zero		1
	.type		_ZN41_INTERNAL_7d2be45e_4_k_cu_b483a245_2652824cuda3std6ranges3__45__cpo9iter_moveE,@object
	.size		_ZN41_INTERNAL_7d2be45e_4_k_cu_b483a245_2652824cuda3std6ranges3__45__cpo9iter_moveE,(_ZN41_INTERNAL_7d2be45e_4_k_cu_b483a245_2652826thrust24THRUST_300001_SM_1000_NS12placeholders2_2E - _ZN41_INTERNAL_7d2be45e_4_k_cu_b483a245_2652824cuda3std6ranges3__45__cpo9iter_moveE)
_ZN41_INTERNAL_7d2be45e_4_k_cu_b483a245_2652824cuda3std6ranges3__45__cpo9iter_moveE:
	.zero		1
	.type		_ZN41_INTERNAL_7d2be45e_4_k_cu_b483a245_2652826thrust24THRUST_300001_SM_1000_NS12placeholders2_2E,@object
	.size		_ZN41_INTERNAL_7d2be45e_4_k_cu_b483a245_2652826thrust24THRUST_300001_SM_1000_NS12placeholders2_2E,(_ZN41_INTERNAL_7d2be45e_4_k_cu_b483a245_2652826thrust24THRUST_300001_SM_1000_NS12placeholders2_4E - _ZN41_INTERNAL_7d2be45e_4_k_cu_b483a245_2652826thrust24THRUST_300001_SM_1000_NS12placeholders2_2E)
_ZN41_INTERNAL_7d2be45e_4_k_cu_b483a245_2652826thrust24THRUST_300001_SM_1000_NS12placeholders2_2E:
	.zero		1
	.type		_ZN41_INTERNAL_7d2be45e_4_k_cu_b483a245_2652826thrust24THRUST_300001_SM_1000_NS12placeholders2_4E,@object
	.size		_ZN41_INTERNAL_7d2be45e_4_k_cu_b483a245_2652826thrust24THRUST_300001_SM_1000_NS12placeholders2_4E,(_ZN41_INTERNAL_7d2be45e_4_k_cu_b483a245_2652824cuda3std3__45__cpo3endE - _ZN41_INTERNAL_7d2be45e_4_k_cu_b483a245_2652826thrust24THRUST_300001_SM_1000_NS12placeholders2_4E)
_ZN41_INTERNAL_7d2be45e_4_k_cu_b483a245_2652826thrust24THRUST_300001_SM_1000_NS12placeholders2_4E:
	.zero		1
	.type		_ZN41_INTERNAL_7d2be45e_4_k_cu_b483a245_2652824cuda3std3__45__cpo3endE,@object
	.size		_ZN41_INTERNAL_7d2be45e_4_k_cu_b483a245_2652824cuda3std3__45__cpo3endE,(_ZN41_INTERNAL_7d2be45e_4_k_cu_b483a245_2652824cuda3std6ranges3__45__cpo3endE - _ZN41_INTERNAL_7d2be45e_4_k_cu_b483a245_2652824cuda3std3__45__cpo3endE)
_ZN41_INTERNAL_7d2be45e_4_k_cu_b483a245_2652824cuda3std3__45__cpo3endE:
	.zero		1
	.type		_ZN41_INTERNAL_7d2be45e_4_k_cu_b483a245_2652824cuda3std6ranges3__45__cpo3endE,@object
	.size		_ZN41_INTERNAL_7d2be45e_4_k_cu_b483a245_2652824cuda3std6ranges3__45__cpo3endE,(_ZN41_INTERNAL_7d2be45e_4_k_cu_b483a245_2652824cuda3std3__419piecewise_constructE - _ZN41_INTERNAL_7d2be45e_4_k_cu_b483a245_2652824cuda3std6ranges3__45__cpo3endE)
_ZN41_INTERNAL_7d2be45e_4_k_cu_b483a245_2652824cuda3std6ranges3__45__cpo3endE:
	.zero		1
	.type		_ZN41_INTERNAL_7d2be45e_4_k_cu_b483a245_2652824cuda3std3__419piecewise_constructE,@object
	.size		_ZN41_INTERNAL_7d2be45e_4_k_cu_b483a245_2652824cuda3std3__419piecewise_constructE,(_ZN41_INTERNAL_7d2be45e_4_k_cu_b483a245_2652824cuda3std6ranges3__45__cpo5cdataE - _ZN41_INTERNAL_7d2be45e_4_k_cu_b483a245_2652824cuda3std3__419piecewise_constructE)
_ZN41_INTERNAL_7d2be45e_4_k_cu_b483a245_2652824cuda3std3__419piecewise_constructE:
	.zero		1
	.type		_ZN41_INTERNAL_7d2be45e_4_k_cu_b483a245_2652824cuda3std6ranges3__45__cpo5cdataE,@object
	.size		_ZN41_INTERNAL_7d2be45e_4_k_cu_b483a245_2652824cuda3std6ranges3__45__cpo5cdataE,(_ZN41_INTERNAL_7d2be45e_4_k_cu_b483a245_2652826thrust24THRUST_300001_SM_1000_NS12placeholders2_8E - _ZN41_INTERNAL_7d2be45e_4_k_cu_b483a245_2652824cuda3std6ranges3__45__cpo5cdataE)
_ZN41_INTERNAL_7d2be45e_4_k_cu_b483a245_2652824cuda3std6ranges3__45__cpo5cdataE:
	.zero		1
	.type		_ZN41_INTERNAL_7d2be45e_4_k_cu_b483a245_2652826thrust24THRUST_300001_SM_1000_NS12placeholders2_8E,@object
	.size		_ZN41_INTERNAL_7d2be45e_4_k_cu_b483a245_2652826thrust24THRUST_300001_SM_1000_NS12placeholders2_8E,(_ZN41_INTERNAL_7d2be45e_4_k_cu_b483a245_2652824cuda3std3__45__cpo4rendE - _ZN41_INTERNAL_7d2be45e_4_k_cu_b483a245_2652826thrust24THRUST_300001_SM_1000_NS12placeholders2_8E)
_ZN41_INTERNAL_7d2be45e_4_k_cu_b483a245_2652826thrust24THRUST_300001_SM_1000_NS12placeholders2_8E:
	.zero		1
	.type		_ZN41_INTERNAL_7d2be45e_4_k_cu_b483a245_2652824cuda3std3__45__cpo4rendE,@object
	.size		_ZN41_INTERNAL_7d2be45e_4_k_cu_b483a245_2652824cuda3std3__45__cpo4rendE,(_ZN41_INTERNAL_7d2be45e_4_k_cu_b483a245_2652824cuda3std6ranges3__45__cpo9iter_swapE - _ZN41_INTERNAL_7d2be45e_4_k_cu_b483a245_2652824cuda3std3__45__cpo4rendE)
_ZN41_INTERNAL_7d2be45e_4_k_cu_b483a245_2652824cuda3std3__45__cpo4rendE:
	.zero		1
	.type		_ZN41_INTERNAL_7d2be45e_4_k_cu_b483a245_2652824cuda3std6ranges3__45__cpo9iter_swapE,@object
	.size		_ZN41_INTERNAL_7d2be45e_4_k_cu_b483a245_2652824cuda3std6ranges3__45__cpo9iter_swapE,(_ZN41_INTERNAL_7d2be45e_4_k_cu_b483a245_2652824cuda3std3__48unexpectE - _ZN41_INTERNAL_7d2be45e_4_k_cu_b483a245_2652824cuda3std6ranges3__45__cpo9iter_swapE)
_ZN41_INTERNAL_7d2be45e_4_k_cu_b483a245_2652824cuda3std6ranges3__45__cpo9iter_swapE:
	.zero		1
	.type		_ZN41_INTERNAL_7d2be45e_4_k_cu_b483a245_2652824cuda3std3__48unexpectE,@object
	.size		_ZN41_INTERNAL_7d2be45e_4_k_cu_b483a245_2652824cuda3std3__48unexpectE,(_ZN41_INTERNAL_7d2be45e_4_k_cu_b483a245_2652826thrust24THRUST_300001_SM_1000_NS6system6detail10sequential3seqE - _ZN41_INTERNAL_7d2be45e_4_k_cu_b483a245_2652824cuda3std3__48unexpectE)
_ZN41_INTERNAL_7d2be45e_4_k_cu_b483a245_2652824cuda3std3__48unexpectE:
	.zero		1
	.type		_ZN41_INTERNAL_7d2be45e_4_k_cu_b483a245_2652826thrust24THRUST_300001_SM_1000_NS6system6detail10sequential3seqE,@object
	.size		_ZN41_INTERNAL_7d2be45e_4_k_cu_b483a245_2652826thrust24THRUST_300001_SM_1000_NS6system6detail10sequential3seqE,(.L_29 - _ZN41_INTERNAL_7d2be45e_4_k_cu_b483a245_2652826thrust24THRUST_300001_SM_1000_NS6system6detail10sequential3seqE)
_ZN41_INTERNAL_7d2be45e_4_k_cu_b483a245_2652826thrust24THRUST_300001_SM_1000_NS6system6detail10sequential3seqE:
	.zero		1
.L_29:


//--------------------- .nv.constant0._ZN3cub18CUB_300001_SM_10006detail11EmptyKernelIvEEvv --------------------------
	.section	.nv.constant0._ZN3cub18CUB_300001_SM_10006detail11EmptyKernelIvEEvv,"a",@progbits
	.sectionflags	@""
	.align	4
.nv.constant0._ZN3cub18CUB_300001_SM_10006detail11EmptyKernelIvEEvv:
	.zero		896


//--------------------- SYMBOLS --------------------------

	.type		.nv.reservedSmem.offset0,@object
	.size		.nv.reservedSmem.offset0,0x4
